//
// Generated by NVIDIA NVVM Compiler
//
// Compiler Build ID: CL-36424714
// Cuda compilation tools, release 13.0, V13.0.88
// Based on NVVM 20.0.0
//

.version 9.0
.target sm_100
.address_size 64

	// .globl	_Z17leaky_relu_kernelPKfPfi

.visible .entry _Z17leaky_relu_kernelPKfPfi(
	.param .u64 .ptr .align 1 _Z17leaky_relu_kernelPKfPfi_param_0,
	.param .u64 .ptr .align 1 _Z17leaky_relu_kernelPKfPfi_param_1,
	.param .u32 _Z17leaky_relu_kernelPKfPfi_param_2
)
{
	.reg .pred 	%p<3>;
	.reg .b32 	%r<6>;
	.reg .b32 	%f<4>;
	.reg .b64 	%rd<8>;
	.reg .b64 	%fd<3>;

	ld.param.u64 	%rd1, [_Z17leaky_relu_kernelPKfPfi_param_0];
	ld.param.u64 	%rd2, [_Z17leaky_relu_kernelPKfPfi_param_1];
	ld.param.u32 	%r2, [_Z17leaky_relu_kernelPKfPfi_param_2];
	mov.u32 	%r3, %ctaid.x;
	mov.u32 	%r4, %ntid.x;
	mov.u32 	%r5, %tid.x;
	mad.lo.s32 	%r1, %r3, %r4, %r5;
	setp.ge.s32 	%p1, %r1, %r2;
	@%p1 bra 	$L__BB0_2;
	cvta.to.global.u64 	%rd3, %rd2;
	cvta.to.global.u64 	%rd4, %rd1;
	mul.wide.s32 	%rd5, %r1, 4;
	add.s64 	%rd6, %rd4, %rd5;
	ld.global.f32 	%f1, [%rd6];
	setp.gt.f32 	%p2, %f1, 0f00000000;
	cvt.f64.f32 	%fd1, %f1;
	mul.f64 	%fd2, %fd1, 0d3F847AE147AE147B;
	cvt.rn.f32.f64 	%f2, %fd2;
	selp.f32 	%f3, %f1, %f2, %p2;
	add.s64 	%rd7, %rd3, %rd5;
	st.global.f32 	[%rd7], %f3;
$L__BB0_2:
	ret;

}


// ===== COMPILED SASS (sm_100) =====

	.target	sm_100

	.elftype	@"ET_EXEC"


//--------------------- .note.nv.tkinfo           --------------------------
	.section	.note.nv.tkinfo,"",@"SHT_NOTE"
	.sectionflags	@"SHF_NOTE_NV_TKINFO"
	.tkinfo
        /*0018*/ 	.word	0x00000002
        /*0030*/ 	.string	""
        /*0030*/ 	.string	"ptxas"
        /*0030*/ 	.string	"Cuda compilation tools, release 13.0, V13.0.88"
        /*0030*/ 	.string	"Build cuda_13.0.r13.0/compiler.36424714_0"
        /*0030*/ 	.string	"-arch sm_100 -m 64 "



//--------------------- .note.nv.cuinfo           --------------------------
	.section	.note.nv.cuinfo,"",@"SHT_NOTE"
	.sectionflags	@"SHF_NOTE_NV_CUINFO"
        /*0018*/ 	.short	0x0002
        /*001a*/ 	.short	0x0064
        /*001c*/ 	.short	0x0082
	.zero		2


//--------------------- .nv.info                  --------------------------
	.section	.nv.info,"",@"SHT_CUDA_INFO"
	.align	4


	//----- nvinfo : EIATTR_REGCOUNT
	.align		4
        /*0000*/ 	.byte	0x04, 0x2f
        /*0002*/ 	.short	(.L_1 - .L_0)
	.align		4
.L_0:
        /*0004*/ 	.word	index@(_Z17leaky_relu_kernelPKfPfi)
        /*0008*/ 	.word	0x0000000e


	//----- nvinfo : EIATTR_FRAME_SIZE
	.align		4
.L_1:
        /*000c*/ 	.byte	0x04, 0x11
        /*000e*/ 	.short	(.L_3 - .L_2)
	.align		4
.L_2:
        /*0010*/ 	.word	index@(_Z17leaky_relu_kernelPKfPfi)
        /*0014*/ 	.word	0x00000000


	//----- nvinfo : EIATTR_MIN_STACK_SIZE
	.align		4
.L_3:
        /*0018*/ 	.byte	0x04, 0x12
        /*001a*/ 	.short	(.L_5 - .L_4)
	.align		4
.L_4:
        /*001c*/ 	.word	index@(_Z17leaky_relu_kernelPKfPfi)
        /*0020*/ 	.word	0x00000000
.L_5:


//--------------------- .nv.compat                --------------------------
	.section	.nv.compat,"",@"SHT_CUDA_COMPAT_INFO"
	.align	4
        /*0000*/ 	.byte	0x02, 0x09, 0x00, 0x00, 0x02, 0x02, 0x01, 0x00, 0x02, 0x05, 0x05, 0x00, 0x03, 0x07, 0x01, 0x01
        /*0010*/ 	.byte	0x02, 0x03, 0x00, 0x00, 0x02, 0x06, 0x01, 0x00, 0x04, 0x0b, 0x08, 0x00, 0x01, 0x00, 0x00, 0x00
        /*0020*/ 	.byte	0x00, 0x00, 0x00, 0x00


//--------------------- .nv.info._Z17leaky_relu_kernelPKfPfi --------------------------
	.section	.nv.info._Z17leaky_relu_kernelPKfPfi,"",@"SHT_CUDA_INFO"
	.sectionflags	@""
	.align	4


	//----- nvinfo : EIATTR_CUDA_API_VERSION
	.align		4
        /*0000*/ 	.byte	0x04, 0x37
        /*0002*/ 	.short	(.L_7 - .L_6)
.L_6:
        /*0004*/ 	.word	0x00000082


	//----- nvinfo : EIATTR_KPARAM_INFO
	.align		4
.L_7:
        /*0008*/ 	.byte	0x04, 0x17
        /*000a*/ 	.short	(.L_9 - .L_8)
.L_8:
        /*000c*/ 	.word	0x00000000
        /*0010*/ 	.short	0x0002
        /*0012*/ 	.short	0x0010
        /*0014*/ 	.byte	0x00, 0xf0, 0x11, 0x00


	//----- nvinfo : EIATTR_KPARAM_INFO
	.align		4
.L_9:
        /*0018*/ 	.byte	0x04, 0x17
        /*001a*/ 	.short	(.L_11 - .L_10)
.L_10:
        /*001c*/ 	.word	0x00000000
        /*0020*/ 	.short	0x0001
        /*0022*/ 	.short	0x0008
        /*0024*/ 	.byte	0x00, 0xf5, 0x21, 0x00


	//----- nvinfo : EIATTR_KPARAM_INFO
	.align		4
.L_11:
        /*0028*/ 	.byte	0x04, 0x17
        /*002a*/ 	.short	(.L_13 - .L_12)
.L_12:
        /*002c*/ 	.word	0x00000000
        /*0030*/ 	.short	0x0000
        /*0032*/ 	.short	0x0000
        /*0034*/ 	.byte	0x00, 0xf5, 0x21, 0x00


	//----- nvinfo : EIATTR_SPARSE_MMA_MASK
	.align		4
.L_13:
        /*0038*/ 	.byte	0x03, 0x50
        /*003a*/ 	.short	0x0000


	//----- nvinfo : EIATTR_MAXREG_COUNT
	.align		4
        /*003c*/ 	.byte	0x03, 0x1b
        /*003e*/ 	.short	0x00ff


	//----- nvinfo : EIATTR_MERCURY_ISA_VERSION
	.align		4
        /*0040*/ 	.byte	0x03, 0x5f
        /*0042*/ 	.short	0x0101


	//----- nvinfo : EIATTR_VRC_CTA_INIT_COUNT
	.align		4
        /*0044*/ 	.byte	0x02, 0x4a
	.zero		1
	.zero		1


	//----- nvinfo : EIATTR_EXIT_INSTR_OFFSETS
	.align		4
        /*0048*/ 	.byte	0x04, 0x1c
        /*004a*/ 	.short	(.L_15 - .L_14)


	//   ....[0]....
.L_14:
        /*004c*/ 	.word	0x00000070


	//   ....[1]....
        /*0050*/ 	.word	0x00000150


	//----- nvinfo : EIATTR_CBANK_PARAM_SIZE
	.align		4
.L_15:
        /*0054*/ 	.byte	0x03, 0x19
        /*0056*/ 	.short	0x0014


	//----- nvinfo : EIATTR_PARAM_CBANK
	.align		4
        /*0058*/ 	.byte	0x04, 0x0a
        /*005a*/ 	.short	(.L_17 - .L_16)
	.align		4
.L_16:
        /*005c*/ 	.word	index@(.nv.constant0._Z17leaky_relu_kernelPKfPfi)
        /*0060*/ 	.short	0x0380
        /*0062*/ 	.short	0x0014


	//----- nvinfo : EIATTR_SW_WAR
	.align		4
.L_17:
        /*0064*/ 	.byte	0x04, 0x36
        /*0066*/ 	.short	(.L_19 - .L_18)
.L_18:
        /*0068*/ 	.word	0x00000008
.L_19:


//--------------------- .nv.callgraph             --------------------------
	.section	.nv.callgraph,"",@"SHT_CUDA_CALLGRAPH"
	.align	4
	.sectionentsize	8
	.align		4
        /*0000*/ 	.word	0x00000000
	.align		4
        /*0004*/ 	.word	0xffffffff
	.align		4
        /*0008*/ 	.word	0x00000000
	.align		4
        /*000c*/ 	.word	0xfffffffe
	.align		4
        /*0010*/ 	.word	0x00000000
	.align		4
        /*0014*/ 	.word	0xfffffffd
	.align		4
        /*0018*/ 	.word	0x00000000
	.align		4
        /*001c*/ 	.word	0xfffffffc


//--------------------- .text._Z17leaky_relu_kernelPKfPfi --------------------------
	.section	.text._Z17leaky_relu_kernelPKfPfi,"ax",@progbits
	.align	128
        .global         _Z17leaky_relu_kernelPKfPfi
        .type           _Z17leaky_relu_kernelPKfPfi,@function
        .size           _Z17leaky_relu_kernelPKfPfi,(.L_x_1 - _Z17leaky_relu_kernelPKfPfi)
        .other          _Z17leaky_relu_kernelPKfPfi,@"STO_CUDA_ENTRY STV_DEFAULT"
_Z17leaky_relu_kernelPKfPfi:
.text._Z17leaky_relu_kernelPKfPfi:
[----:B------:R-:W-:Y:S01]  /*0000*/  LDC R1, c[0x0][0x37c] ;  /* 0x0000df00ff017b82 */ /* 0x000fe20000000800 */
[----:B------:R-:W0:Y:S07]  /*0010*/  S2R R0, SR_TID.X ;  /* 0x0000000000007919 */ /* 0x000e2e0000002100 */
[----:B------:R-:W0:Y:S01]  /*0020*/  S2UR UR4, SR_CTAID.X ;  /* 0x00000000000479c3 */ /* 0x000e220000002500 */
[----:B------:R-:W1:Y:S07]  /*0030*/  LDCU UR5, c[0x0][0x390] ;  /* 0x00007200ff0577ac */ /* 0x000e6e0008000800 */
[----:B------:R-:W0:Y:S02]  /*0040*/  LDC R9, c[0x0][0x360] ;  /* 0x0000d800ff097b82 */ /* 0x000e240000000800 */
[----:B0-----:R-:W-:-:S05]  /*0050*/  IMAD R9, R9, UR4, R0 ;  /* 0x0000000409097c24 */ /* 0x001fca000f8e0200 */
[----:B-1----:R-:W-:-:S13]  /*0060*/  ISETP.GE.AND P0, PT, R9, UR5, PT ;  /* 0x0000000509007c0c */ /* 0x002fda000bf06270 */
[----:B------:R-:W-:Y:S05]  /*0070*/  @P0 EXIT ;  /* 0x000000000000094d */ /* 0x000fea0003800000 */
[----:B------:R-:W0:Y:S01]  /*0080*/  LDC.64 R2, c[0x0][0x380] ;  /* 0x0000e000ff027b82 */ /* 0x000e220000000a00 */
[----:B------:R-:W1:Y:S07]  /*0090*/  LDCU.64 UR4, c[0x0][0x358] ;  /* 0x00006b00ff0477ac */ /* 0x000e6e0008000a00 */
[----:B------:R-:W2:Y:S01]  /*00a0*/  LDC.64 R6, c[0x0][0x388] ;  /* 0x0000e200ff067b82 */ /* 0x000ea20000000a00 */
[----:B0-----:R-:W-:-:S05]  /*00b0*/  IMAD.WIDE R2, R9, 0x4, R2 ;  /* 0x0000000409027825 */ /* 0x001fca00078e0202 */
[----:B-1----:R-:W3:Y:S01]  /*00c0*/  LDG.E R11, desc[UR4][R2.64] ;  /* 0x00000004020b7981 */ /* 0x002ee2000c1e1900 */
[----:B------:R-:W-:Y:S01]  /*00d0*/  UMOV UR6, 0x47ae147b ;  /* 0x47ae147b00067882 */ /* 0x000fe20000000000 */
[----:B------:R-:W-:Y:S01]  /*00e0*/  UMOV UR7, 0x3f847ae1 ;  /* 0x3f847ae100077882 */ /* 0x000fe20000000000 */
[----:B--2---:R-:W-:Y:S01]  /*00f0*/  IMAD.WIDE R6, R9, 0x4, R6 ;  /* 0x0000000409067825 */ /* 0x004fe200078e0206 */
[----:B---3--:R-:W0:Y:S01]  /*0100*/  F2F.F64.F32 R4, R11 ;  /* 0x0000000b00047310 */ /* 0x008e220000201800 */
[----:B------:R-:W-:Y:S01]  /*0110*/  FSETP.GT.AND P0, PT, R11, RZ, PT ;  /* 0x000000ff0b00720b */ /* 0x000fe20003f04000 */
[----:B0-----:R-:W-:-:S12]  /*0120*/  DMUL R4, R4, UR6 ;  /* 0x0000000604047c28 */ /* 0x001fd80008000000 */
[----:B------:R-:W0:Y:S02]  /*0130*/  @!P0 F2F.F32.F64 R11, R4 ;  /* 0x00000004000b8310 */ /* 0x000e240000301000 */
[----:B0-----:R-:W-:Y:S01]  /*0140*/  STG.E desc[UR4][R6.64], R11 ;  /* 0x0000000b06007986 */ /* 0x001fe2000c101904 */
[----:B------:R-:W-:Y:S05]  /*0150*/  EXIT ;  /* 0x000000000000794d */ /* 0x000fea0003800000 */
.L_x_0:
[----:B------:R-:W-:-:S00]  /*0160*/  BRA `(.L_x_0) ;  /* 0xfffffffc00fc7947 */ /* 0x000fc0000383ffff */
[----:B------:R-:W-:-:S00]  /*0170*/  NOP ;  /* 0x0000000000007918 */ /* 0x000fc00000000000 */
        /* <DEDUP_REMOVED lines=8> */
.L_x_1:


//--------------------- .nv.shared.reserved.0     --------------------------
	.section	.nv.shared.reserved.0,"aw",@nobits
	.weak		__nv_reservedSMEM_offset_0_alias
	.size		__nv_reservedSMEM_offset_0_alias, 0, 64
	.other		__nv_reservedSMEM_offset_0_alias,@"STO_CUDA_RESERVED_SHARED STV_DEFAULT"
__nv_reservedSMEM_offset_0_alias:
	.zero		0
	.zero		64


//--------------------- .nv.constant0._Z17leaky_relu_kernelPKfPfi --------------------------
	.section	.nv.constant0._Z17leaky_relu_kernelPKfPfi,"a",@progbits
	.sectionflags	@""
	.align	4
.nv.constant0._Z17leaky_relu_kernelPKfPfi:
	.zero		916


//--------------------- SYMBOLS --------------------------

	.type		.nv.reservedSmem.offset0,@object
	.size		.nv.reservedSmem.offset0,0x4
